	.headerflags	@"EF_CUDA_TEXMODE_UNIFIED EF_CUDA_64BIT_ADDRESS EF_CUDA_ACCELERATORS EF_CUDA_SM90 EF_CUDA_VIRTUAL_SM(EF_CUDA_SM90)"
	.elftype	@"ET_EXEC"


//--------------------- .nv.info                  --------------------------
	.section	.nv.info,"",@"SHT_CUDA_INFO"
	.align	4


	//----- nvinfo : EIATTR_REGCOUNT
	.align		4
        /*0000*/ 	.byte	0x04, 0x2f
        /*0002*/ 	.short	(.L_3 - .L_2)
	.align		4
.L_2:
        /*0004*/ 	.word	index@(triton_poi_fused__native_batch_norm_legit_no_training_mul_softplus_tanh_3)
        /*0008*/ 	.word	0x00000012


	//----- nvinfo : EIATTR_MIN_STACK_SIZE
	.align		4
.L_3:
        /*000c*/ 	.byte	0x04, 0x12
        /*000e*/ 	.short	(.L_5 - .L_4)
	.align		4
.L_4:
        /*0010*/ 	.word	index@(triton_poi_fused__native_batch_norm_legit_no_training_mul_softplus_tanh_3)
        /*0014*/ 	.word	0x00000000


	//----- nvinfo : EIATTR_FRAME_SIZE
	.align		4
.L_5:
        /*0018*/ 	.byte	0x04, 0x11
        /*001a*/ 	.short	(.L_7 - .L_6)
	.align		4
.L_6:
        /*001c*/ 	.word	index@(triton_poi_fused__native_batch_norm_legit_no_training_mul_softplus_tanh_3)
        /*0020*/ 	.word	0x00000000


	//----- nvinfo : EIATTR_MIN_STACK_SIZE
	.align		4
.L_7:
        /*0024*/ 	.byte	0x04, 0x12
        /*0026*/ 	.short	(.L_9 - .L_8)
	.align		4
.L_8:
        /*0028*/ 	.word	index@(triton_poi_fused__native_batch_norm_legit_no_training_mul_softplus_tanh_3)
        /*002c*/ 	.word	0x00000000
.L_9:


//--------------------- .nv.info.triton_poi_fused__native_batch_norm_legit_no_training_mul_softplus_tanh_3 --------------------------
	.section	.nv.info.triton_poi_fused__native_batch_norm_legit_no_training_mul_softplus_tanh_3,"",@"SHT_CUDA_INFO"
	.sectionflags	@""
	.align	4


	//----- nvinfo : EIATTR_CUDA_API_VERSION
	.align		4
        /*0000*/ 	.byte	0x04, 0x37
        /*0002*/ 	.short	(.L_11 - .L_10)
.L_10:
        /*0004*/ 	.word	0x0000007c


	//----- nvinfo : EIATTR_KPARAM_INFO
	.align		4
.L_11:
        /*0008*/ 	.byte	0x04, 0x17
        /*000a*/ 	.short	(.L_13 - .L_12)
.L_12:
        /*000c*/ 	.word	0x00000000
        /*0010*/ 	.short	0x0006
        /*0012*/ 	.short	0x0030
        /*0014*/ 	.byte	0x00, 0xf0, 0x11, 0x00


	//----- nvinfo : EIATTR_KPARAM_INFO
	.align		4
.L_13:
        /*0018*/ 	.byte	0x04, 0x17
        /*001a*/ 	.short	(.L_15 - .L_14)
.L_14:
        /*001c*/ 	.word	0x00000000
        /*0020*/ 	.short	0x0005
        /*0022*/ 	.short	0x0028
        /*0024*/ 	.byte	0x00, 0xf4, 0x21, 0x00


	//----- nvinfo : EIATTR_KPARAM_INFO
	.align		4
.L_15:
        /*0028*/ 	.byte	0x04, 0x17
        /*002a*/ 	.short	(.L_17 - .L_16)
.L_16:
        /*002c*/ 	.word	0x00000000
        /*0030*/ 	.short	0x0004
        /*0032*/ 	.short	0x0020
        /*0034*/ 	.byte	0x00, 0xf4, 0x21, 0x00


	//----- nvinfo : EIATTR_KPARAM_INFO
	.align		4
.L_17:
        /*0038*/ 	.byte	0x04, 0x17
        /*003a*/ 	.short	(.L_19 - .L_18)
.L_18:
        /*003c*/ 	.word	0x00000000
        /*0040*/ 	.short	0x0003
        /*0042*/ 	.short	0x0018
        /*0044*/ 	.byte	0x00, 0xf4, 0x21, 0x00


	//----- nvinfo : EIATTR_KPARAM_INFO
	.align		4
.L_19:
        /*0048*/ 	.byte	0x04, 0x17
        /*004a*/ 	.short	(.L_21 - .L_20)
.L_20:
        /*004c*/ 	.word	0x00000000
        /*0050*/ 	.short	0x0002
        /*0052*/ 	.short	0x0010
        /*0054*/ 	.byte	0x00, 0xf4, 0x21, 0x00


	//----- nvinfo : EIATTR_KPARAM_INFO
	.align		4
.L_21:
        /*0058*/ 	.byte	0x04, 0x17
        /*005a*/ 	.short	(.L_23 - .L_22)
.L_22:
        /*005c*/ 	.word	0x00000000
        /*0060*/ 	.short	0x0001
        /*0062*/ 	.short	0x0008
        /*0064*/ 	.byte	0x00, 0xf4, 0x21, 0x00


	//----- nvinfo : EIATTR_KPARAM_INFO
	.align		4
.L_23:
        /*0068*/ 	.byte	0x04, 0x17
        /*006a*/ 	.short	(.L_25 - .L_24)
.L_24:
        /*006c*/ 	.word	0x00000000
        /*0070*/ 	.short	0x0000
        /*0072*/ 	.short	0x0000
        /*0074*/ 	.byte	0x00, 0xf4, 0x21, 0x00


	//----- nvinfo : EIATTR_SPARSE_MMA_MASK
	.align		4
.L_25:
        /*0078*/ 	.byte	0x03, 0x50
        /*007a*/ 	.short	0x0000


	//----- nvinfo : EIATTR_MAXREG_COUNT
	.align		4
        /*007c*/ 	.byte	0x03, 0x1b
        /*007e*/ 	.short	0x00ff


	//----- nvinfo : EIATTR_EXIT_INSTR_OFFSETS
	.align		4
        /*0080*/ 	.byte	0x04, 0x1c
        /*0082*/ 	.short	(.L_27 - .L_26)


	//   ....[0]....
.L_26:
        /*0084*/ 	.word	0x00000b20


	//----- nvinfo : EIATTR_REQNTID
	.align		4
.L_27:
        /*0088*/ 	.byte	0x04, 0x10
        /*008a*/ 	.short	(.L_29 - .L_28)
.L_28:
        /*008c*/ 	.word	0x00000100
        /*0090*/ 	.word	0x00000001
        /*0094*/ 	.word	0x00000001


	//----- nvinfo : EIATTR_CRS_STACK_SIZE
	.align		4
.L_29:
        /*0098*/ 	.byte	0x04, 0x1e
        /*009a*/ 	.short	(.L_31 - .L_30)
.L_30:
        /*009c*/ 	.word	0x00000000


	//----- nvinfo : EIATTR_CBANK_PARAM_SIZE
	.align		4
.L_31:
        /*00a0*/ 	.byte	0x03, 0x19
        /*00a2*/ 	.short	0x0034


	//----- nvinfo : EIATTR_PARAM_CBANK
	.align		4
        /*00a4*/ 	.byte	0x04, 0x0a
        /*00a6*/ 	.short	(.L_33 - .L_32)
	.align		4
.L_32:
        /*00a8*/ 	.word	index@(.nv.constant0.triton_poi_fused__native_batch_norm_legit_no_training_mul_softplus_tanh_3)
        /*00ac*/ 	.short	0x0210
        /*00ae*/ 	.short	0x0034


	//----- nvinfo : EIATTR_SW_WAR
	.align		4
.L_33:
        /*00b0*/ 	.byte	0x04, 0x36
        /*00b2*/ 	.short	(.L_35 - .L_34)
.L_34:
        /*00b4*/ 	.word	0x00000008
.L_35:


//--------------------- .nv.callgraph             --------------------------
	.section	.nv.callgraph,"",@"SHT_CUDA_CALLGRAPH"
	.align	4
	.sectionentsize	8
	.align		4
        /*0000*/ 	.word	0x00000000
	.align		4
        /*0004*/ 	.word	0xffffffff
	.align		4
        /*0008*/ 	.word	0x00000000
	.align		4
        /*000c*/ 	.word	0xfffffffe
	.align		4
        /*0010*/ 	.word	0x00000000
	.align		4
        /*0014*/ 	.word	0xfffffffd
	.align		4
        /*0018*/ 	.word	0x00000000
	.align		4
        /*001c*/ 	.word	0xfffffffc


//--------------------- .nv.constant4             --------------------------
	.section	.nv.constant4,"a",@progbits
	.align	8
	.align		8
.nv.constant4:
        /*0000*/ 	.dword	_$_str
	.align		8
        /*0008*/ 	.dword	_$_str_$_2


//--------------------- .text.triton_poi_fused__native_batch_norm_legit_no_training_mul_softplus_tanh_3 --------------------------
	.section	.text.triton_poi_fused__native_batch_norm_legit_no_training_mul_softplus_tanh_3,"ax",@progbits
	.align	128
        .global         triton_poi_fused__native_batch_norm_legit_no_training_mul_softplus_tanh_3
        .type           triton_poi_fused__native_batch_norm_legit_no_training_mul_softplus_tanh_3,@function
        .size           triton_poi_fused__native_batch_norm_legit_no_training_mul_softplus_tanh_3,(.L_x_11 - triton_poi_fused__native_batch_norm_legit_no_training_mul_softplus_tanh_3)
        .other          triton_poi_fused__native_batch_norm_legit_no_training_mul_softplus_tanh_3,@"STO_CUDA_ENTRY STV_DEFAULT"
triton_poi_fused__native_batch_norm_legit_no_training_mul_softplus_tanh_3:
.text.triton_poi_fused__native_batch_norm_legit_no_training_mul_softplus_tanh_3:
[----:B------:R-:W0:Y:S01]  /*0000*/  LDC R1, c[0x0][0x28] ;  /* 0x00000a00ff017b82 */ /* 0x000e220000000800 */
[----:B------:R-:W1:Y:S07]  /*0010*/  S2R R0, SR_TID.X ;  /* 0x0000000000007919 */ /* 0x000e6e0000002100 */
[----:B------:R-:W2:Y:S01]  /*0020*/  LDC.64 R4, c[0x0][0x228] ;  /* 0x00008a00ff047b82 */ /* 0x000ea20000000a00 */
[----:B------:R-:W-:Y:S01]  /*0030*/  ULDC.64 UR4, c[0x0][0x208] ;  /* 0x0000820000047ab9 */ /* 0x000fe20000000a00 */
[----:B------:R-:W3:Y:S06]  /*0040*/  S2R R7, SR_CTAID.X ;  /* 0x0000000000077919 */ /* 0x000eec0000002500 */
[----:B------:R-:W4:Y:S08]  /*0050*/  LDC.64 R8, c[0x0][0x220] ;  /* 0x00008800ff087b82 */ /* 0x000f300000000a00 */
[----:B------:R-:W5:Y:S08]  /*0060*/  LDC.64 R10, c[0x0][0x230] ;  /* 0x00008c00ff0a7b82 */ /* 0x000f700000000a00 */
[----:B------:R-:W5:Y:S01]  /*0070*/  LDC.64 R12, c[0x0][0x238] ;  /* 0x00008e00ff0c7b82 */ /* 0x000f620000000a00 */
[----:B-1----:R-:W-:-:S02]  /*0080*/  SHF.L.U32 R0, R0, 0x1, RZ ;  /* 0x0000000100007819 */ /* 0x002fc400000006ff */
[----:B---3--:R-:W-:Y:S02]  /*0090*/  SHF.R.S32.HI R3, RZ, 0x16, R7 ;  /* 0x00000016ff037819 */ /* 0x008fe40000011407 */
[----:B------:R-:W-:Y:S02]  /*00a0*/  LOP3.LUT R0, R0, 0x1fe, RZ, 0xc0, !PT ;  /* 0x000001fe00007812 */ /* 0x000fe400078ec0ff */
[----:B------:R-:W-:Y:S02]  /*00b0*/  SGXT R3, R3, 0x1 ;  /* 0x000000010303781a */ /* 0x000fe40000000200 */
[----:B------:R-:W-:Y:S02]  /*00c0*/  LEA R2, R7, R0, 0x9 ;  /* 0x0000000007027211 */ /* 0x000fe400078e48ff */
[----:B------:R-:W1:Y:S02]  /*00d0*/  LDC.64 R6, c[0x0][0x218] ;  /* 0x00008600ff067b82 */ /* 0x000e640000000a00 */
[----:B------:R-:W-:-:S04]  /*00e0*/  LEA.HI R3, R3, R2, RZ, 0x5 ;  /* 0x0000000203037211 */ /* 0x000fc800078f28ff */
[----:B------:R-:W-:-:S04]  /*00f0*/  LOP3.LUT R3, R3, 0xffffffe0, RZ, 0xc0, !PT ;  /* 0xffffffe003037812 */ /* 0x000fc800078ec0ff */
[----:B------:R-:W-:-:S05]  /*0100*/  IADD3 R3, R2, -R3, RZ ;  /* 0x8000000302037210 */ /* 0x000fca0007ffe0ff */
[----:B--2---:R-:W-:-:S06]  /*0110*/  IMAD.WIDE R4, R3, 0x4, R4 ;  /* 0x0000000403047825 */ /* 0x004fcc00078e0204 */
[----:B------:R-:W2:Y:S01]  /*0120*/  LDG.E.EL.64 R4, desc[UR4][R4.64] ;  /* 0x0000000404047981 */ /* 0x000ea2000c2e1b00 */
[----:B----4-:R-:W-:-:S04]  /*0130*/  IMAD.WIDE R8, R3, 0x4, R8 ;  /* 0x0000000403087825 */ /* 0x010fc800078e0208 */
[----:B-1----:R-:W-:Y:S02]  /*0140*/  IMAD.WIDE R6, R2, 0x4, R6 ;  /* 0x0000000402067825 */ /* 0x002fe400078e0206 */
[----:B------:R-:W3:Y:S02]  /*0150*/  LDG.E.EL.64 R8, desc[UR4][R8.64] ;  /* 0x0000000408087981 */ /* 0x000ee4000c2e1b00 */
[C---:B-----5:R-:W-:Y:S02]  /*0160*/  IMAD.WIDE R10, R3.reuse, 0x4, R10 ;  /* 0x00000004030a7825 */ /* 0x060fe400078e020a */
[----:B------:R-:W3:Y:S02]  /*0170*/  LDG.E.64 R6, desc[UR4][R6.64] ;  /* 0x0000000406067981 */ /* 0x000ee4000c1e1b00 */
[----:B0-----:R-:W-:Y:S02]  /*0180*/  IMAD.WIDE R12, R3, 0x4, R12 ;  /* 0x00000004030c7825 */ /* 0x001fe400078e020c */
[----:B------:R-:W4:Y:S04]  /*0190*/  LDG.E.EL.64 R10, desc[UR4][R10.64] ;  /* 0x000000040a0a7981 */ /* 0x000f28000c2e1b00 */
[----:B------:R-:W4:Y:S01]  /*01a0*/  LDG.E.EL.64 R12, desc[UR4][R12.64] ;  /* 0x000000040c0c7981 */ /* 0x000f22000c2e1b00 */
[----:B------:R-:W-:Y:S01]  /*01b0*/  HFMA2.MMA R0, -RZ, RZ, 1.625, 0 ;  /* 0x3e800000ff007435 */ /* 0x000fe200000001ff */
[----:B------:R-:W-:Y:S01]  /*01c0*/  BSSY B0, `(.L_x_0) ;  /* 0x0000057000007945 */ /* 0x000fe20003800000 */
[----:B--2---:R-:W-:Y:S01]  /*01d0*/  FADD R4, R4, 9.9999997473787516356e-06 ;  /* 0x3727c5ac04047421 */ /* 0x004fe20000000000 */
[----:B------:R-:W-:-:S03]  /*01e0*/  FADD R5, R5, 9.9999997473787516356e-06 ;  /* 0x3727c5ac05057421 */ /* 0x000fc60000000000 */
[----:B------:R-:W0:Y:S08]  /*01f0*/  MUFU.SQRT R3, R4 ;  /* 0x0000000400037308 */ /* 0x000e300000002000 */
[----:B------:R-:W1:Y:S01]  /*0200*/  MUFU.SQRT R14, R5 ;  /* 0x00000005000e7308 */ /* 0x000e620000002000 */
[C---:B0-----:R-:W-:Y:S02]  /*0210*/  FSETP.GT.AND P0, PT, R3.reuse, 8.50705917302346158658e+37, PT ;  /* 0x7e8000000300780b */ /* 0x041fe40003f04000 */
[----:B------:R-:W-:-:S02]  /*0220*/  FSETP.GEU.AND P2, PT, R3, 1.175494350822287508e-38, PT ;  /* 0x008000000300780b */ /* 0x000fc40003f4e000 */
[C---:B-1----:R-:W-:Y:S02]  /*0230*/  FSETP.GT.AND P1, PT, R14.reuse, 8.50705917302346158658e+37, PT ;  /* 0x7e8000000e00780b */ /* 0x042fe40003f24000 */
[----:B------:R-:W-:-:S07]  /*0240*/  FSETP.GEU.AND P3, PT, R14, 1.175494350822287508e-38, PT ;  /* 0x008000000e00780b */ /* 0x000fce0003f6e000 */
[----:B------:R-:W-:-:S04]  /*0250*/  @P0 FMUL R3, R3, 0.25 ;  /* 0x3e80000003030820 */ /* 0x000fc80000400000 */
[----:B------:R-:W-:Y:S01]  /*0260*/  @!P2 FMUL R3, R3, 16777216 ;  /* 0x4b8000000303a820 */ /* 0x000fe20000400000 */
[----:B------:R-:W-:-:S04]  /*0270*/  @P1 FMUL R14, R14, 0.25 ;  /* 0x3e8000000e0e1820 */ /* 0x000fc80000400000 */
[----:B------:R-:W-:Y:S01]  /*0280*/  @!P3 FMUL R14, R14, 16777216 ;  /* 0x4b8000000e0eb820 */ /* 0x000fe20000400000 */
[----:B------:R-:W0:Y:S01]  /*0290*/  MUFU.RCP R3, R3 ;  /* 0x0000000300037308 */ /* 0x000e220000001000 */
[----:B------:R-:W-:-:S07]  /*02a0*/  FSEL R4, R0, 1, P0 ;  /* 0x3f80000000047808 */ /* 0x000fce0000000000 */
[----:B------:R-:W1:Y:S01]  /*02b0*/  MUFU.RCP R14, R14 ;  /* 0x0000000e000e7308 */ /* 0x000e620000001000 */
[----:B------:R-:W-:Y:S01]  /*02c0*/  FSEL R15, R0, 1, P1 ;  /* 0x3f800000000f7808 */ /* 0x000fe20000800000 */
[----:B------:R-:W-:Y:S01]  /*02d0*/  @!P2 FMUL R4, R4, 16777216 ;  /* 0x4b8000000404a820 */ /* 0x000fe20000400000 */
[----:B---3--:R-:W-:-:S03]  /*02e0*/  FADD R6, R6, -R8 ;  /* 0x8000000806067221 */ /* 0x008fc60000000000 */
[----:B------:R-:W-:Y:S01]  /*02f0*/  @!P3 FMUL R15, R15, 16777216 ;  /* 0x4b8000000f0fb820 */ /* 0x000fe20000400000 */
[----:B0-----:R-:W-:Y:S01]  /*0300*/  FMUL R5, R3, R4 ;  /* 0x0000000403057220 */ /* 0x001fe20000400000 */
[----:B------:R-:W-:-:S03]  /*0310*/  FADD R7, R7, -R9 ;  /* 0x8000000907077221 */ /* 0x000fc60000000000 */
[----:B------:R-:W-:Y:S01]  /*0320*/  FMUL R5, R6, R5 ;  /* 0x0000000506057220 */ /* 0x000fe20000400000 */
[----:B-1----:R-:W-:-:S03]  /*0330*/  FMUL R4, R14, R15 ;  /* 0x0000000f0e047220 */ /* 0x002fc60000400000 */
[----:B----4-:R-:W-:Y:S01]  /*0340*/  FFMA R10, R10, R5, R12 ;  /* 0x000000050a0a7223 */ /* 0x010fe2000000000c */
[----:B------:R-:W-:-:S03]  /*0350*/  FMUL R4, R7, R4 ;  /* 0x0000000407047220 */ /* 0x000fc60000400000 */
[----:B------:R-:W-:Y:S01]  /*0360*/  FMUL R5, R10, 1.4426950216293334961 ;  /* 0x3fb8aa3b0a057820 */ /* 0x000fe20000400000 */
[----:B------:R-:W-:-:S04]  /*0370*/  FFMA R11, R11, R4, R13 ;  /* 0x000000040b0b7223 */ /* 0x000fc8000000000d */
[----:B------:R-:W-:Y:S01]  /*0380*/  FMUL R7, R11, 1.4426950216293334961 ;  /* 0x3fb8aa3b0b077820 */ /* 0x000fe20000400000 */
[----:B------:R-:W-:-:S04]  /*0390*/  FSETP.GEU.AND P0, PT, R5, -126, PT ;  /* 0xc2fc00000500780b */ /* 0x000fc80003f0e000 */
[----:B------:R-:W-:-:S09]  /*03a0*/  FSETP.GEU.AND P1, PT, R7, -126, PT ;  /* 0xc2fc00000700780b */ /* 0x000fd20003f2e000 */
[----:B------:R-:W-:-:S04]  /*03b0*/  @!P0 FMUL R5, R5, 0.5 ;  /* 0x3f00000005058820 */ /* 0x000fc80000400000 */
[----:B------:R-:W-:Y:S01]  /*03c0*/  @!P1 FMUL R7, R7, 0.5 ;  /* 0x3f00000007079820 */ /* 0x000fe20000400000 */
[----:B------:R-:W0:Y:S08]  /*03d0*/  MUFU.EX2 R3, R5 ;  /* 0x0000000500037308 */ /* 0x000e300000000800 */
[----:B------:R-:W1:Y:S01]  /*03e0*/  MUFU.EX2 R4, R7 ;  /* 0x0000000700047308 */ /* 0x000e620000000800 */
[----:B0-----:R-:W-:-:S04]  /*03f0*/  @!P0 FMUL R3, R3, R3 ;  /* 0x0000000303038220 */ /* 0x001fc80000400000 */
[----:B------:R-:W-:Y:S01]  /*0400*/  FADD.FTZ.RZ R6, R3, 1 ;  /* 0x3f80000003067421 */ /* 0x000fe2000001c000 */
[----:B-1----:R-:W-:-:S04]  /*0410*/  @!P1 FMUL R4, R4, R4 ;  /* 0x0000000404049220 */ /* 0x002fc80000400000 */
[----:B------:R-:W-:Y:S01]  /*0420*/  IADD3 R6, R6, -0x3f400000, RZ ;  /* 0xc0c0000006067810 */ /* 0x000fe20007ffe0ff */
[----:B------:R-:W-:-:S03]  /*0430*/  FADD.FTZ.RZ R8, R4, 1 ;  /* 0x3f80000004087421 */ /* 0x000fc6000001c000 */
[----:B------:R-:W-:Y:S02]  /*0440*/  LOP3.LUT R6, R6, 0xff800000, RZ, 0xc0, !PT ;  /* 0xff80000006067812 */ /* 0x000fe400078ec0ff */
[----:B------:R-:W-:Y:S02]  /*0450*/  IADD3 R8, R8, -0x3f400000, RZ ;  /* 0xc0c0000008087810 */ /* 0x000fe40007ffe0ff */
[----:B------:R-:W-:Y:S02]  /*0460*/  IADD3 R9, -R6, 0x40800000, RZ ;  /* 0x4080000006097810 */ /* 0x000fe40007ffe1ff */
[----:B------:R-:W-:-:S04]  /*0470*/  LOP3.LUT R5, R8, 0xff800000, RZ, 0xc0, !PT ;  /* 0xff80000008057812 */ /* 0x000fc800078ec0ff */
[----:B------:R-:W-:Y:S01]  /*0480*/  IADD3 R13, -R5, 0x40800000, RZ ;  /* 0x40800000050d7810 */ /* 0x000fe20007ffe1ff */
[-C--:B------:R-:W-:Y:S01]  /*0490*/  FFMA.FTZ R7, R9, R0.reuse, -1 ;  /* 0xbf80000009077423 */ /* 0x080fe20000010000 */
[----:B------:R-:W-:Y:S02]  /*04a0*/  IADD3 R8, R3, -R6, RZ ;  /* 0x8000000603087210 */ /* 0x000fe40007ffe0ff */
[----:B------:R-:W-:Y:S01]  /*04b0*/  IADD3 R9, R4, -R5, RZ ;  /* 0x8000000504097210 */ /* 0x000fe20007ffe0ff */
[----:B------:R-:W-:Y:S01]  /*04c0*/  FFMA.FTZ R0, R13, R0, -1 ;  /* 0xbf8000000d007423 */ /* 0x000fe20000010000 */
[----:B------:R-:W-:Y:S01]  /*04d0*/  MOV R12, 0x3d39bf78 ;  /* 0x3d39bf78000c7802 */ /* 0x000fe20000000f00 */
[----:B------:R-:W-:Y:S02]  /*04e0*/  FADD R7, R8, R7 ;  /* 0x0000000708077221 */ /* 0x000fe40000000000 */
[----:B------:R-:W-:Y:S02]  /*04f0*/  FADD R0, R9, R0 ;  /* 0x0000000009007221 */ /* 0x000fe40000000000 */
[----:B------:R-:W-:-:S02]  /*0500*/  FFMA.FTZ R8, R7, -R12, 0.10546888411045074463 ;  /* 0x3dd8001207087423 */ /* 0x000fc4000001080c */
[C---:B------:R-:W-:Y:S02]  /*0510*/  FFMA.FTZ R9, R0.reuse, -R12, 0.10546888411045074463 ;  /* 0x3dd8001200097423 */ /* 0x040fe4000001080c */
[C---:B------:R-:W-:Y:S02]  /*0520*/  FFMA.FTZ R8, R7.reuse, R8, -0.13229703903198242188 ;  /* 0xbe0778e007087423 */ /* 0x040fe40000010008 */
[C---:B------:R-:W-:Y:S02]  /*0530*/  FFMA.FTZ R9, R0.reuse, R9, -0.13229703903198242188 ;  /* 0xbe0778e000097423 */ /* 0x040fe40000010009 */
[C---:B------:R-:W-:Y:S02]  /*0540*/  FFMA.FTZ R8, R7.reuse, R8, 0.14491446316242218018 ;  /* 0x3e14647507087423 */ /* 0x040fe40000010008 */
[----:B------:R-:W-:Y:S02]  /*0550*/  FFMA.FTZ R9, R0, R9, 0.14491446316242218018 ;  /* 0x3e14647500097423 */ /* 0x000fe40000010009 */
[----:B------:R-:W-:-:S02]  /*0560*/  FFMA.FTZ R8, R7, R8, -0.16641564667224884033 ;  /* 0xbe2a68dd07087423 */ /* 0x000fc40000010008 */
[C---:B------:R-:W-:Y:S02]  /*0570*/  FFMA.FTZ R9, R0.reuse, R9, -0.16641564667224884033 ;  /* 0xbe2a68dd00097423 */ /* 0x040fe40000010009 */
[C---:B------:R-:W-:Y:S02]  /*0580*/  FFMA.FTZ R8, R7.reuse, R8, 0.19988867640495300293 ;  /* 0x3e4caf9e07087423 */ /* 0x040fe40000010008 */
[C---:B------:R-:W-:Y:S02]  /*0590*/  FFMA.FTZ R9, R0.reuse, R9, 0.19988867640495300293 ;  /* 0x3e4caf9e00097423 */ /* 0x040fe40000010009 */
[----:B------:R-:W-:Y:S02]  /*05a0*/  FFMA.FTZ R8, R7, R8, -0.25000196695327758789 ;  /* 0xbe80004207087423 */ /* 0x000fe40000010008 */
[----:B------:R-:W-:Y:S01]  /*05b0*/  FFMA.FTZ R9, R0, R9, -0.25000196695327758789 ;  /* 0xbe80004200097423 */ /* 0x000fe20000010009 */
[----:B------:R-:W-:Y:S01]  /*05c0*/  ISETP.GE.U32.AND P2, PT, R3, 0x7f800000, PT ;  /* 0x7f8000000300780c */ /* 0x000fe20003f46070 */
[----:B------:R-:W-:-:S02]  /*05d0*/  FFMA.FTZ R8, R7, R8, 0.33333510160446166992 ;  /* 0x3eaaaae607087423 */ /* 0x000fc40000010008 */
[C---:B------:R-:W-:Y:S02]  /*05e0*/  FFMA.FTZ R9, R0.reuse, R9, 0.33333510160446166992 ;  /* 0x3eaaaae600097423 */ /* 0x040fe40000010009 */
[C---:B------:R-:W-:Y:S02]  /*05f0*/  FFMA.FTZ R8, R7.reuse, R8, -0.5 ;  /* 0xbf00000007087423 */ /* 0x040fe40000010008 */
[C---:B------:R-:W-:Y:S01]  /*0600*/  FFMA.FTZ R9, R0.reuse, R9, -0.5 ;  /* 0xbf00000000097423 */ /* 0x040fe20000010009 */
[----:B------:R-:W-:Y:S01]  /*0610*/  I2FP.F32.S32 R5, R5 ;  /* 0x0000000500057245 */ /* 0x000fe20000201400 */
[C---:B------:R-:W-:Y:S01]  /*0620*/  FMUL R8, R7.reuse, R8 ;  /* 0x0000000807087220 */ /* 0x040fe20000400000 */
[----:B------:R-:W-:Y:S01]  /*0630*/  I2FP.F32.S32 R6, R6 ;  /* 0x0000000600067245 */ /* 0x000fe20000201400 */
[C---:B------:R-:W-:Y:S02]  /*0640*/  FMUL R9, R0.reuse, R9 ;  /* 0x0000000900097220 */ /* 0x040fe40000400000 */
[----:B------:R-:W-:Y:S01]  /*0650*/  FFMA.FTZ R7, R7, R8, R7 ;  /* 0x0000000807077223 */ /* 0x000fe20000010007 */
[----:B------:R-:W-:Y:S01]  /*0660*/  FMUL R5, R5, 1.1920928955078125e-07 ;  /* 0x3400000005057820 */ /* 0x000fe20000400000 */
[----:B------:R-:W-:Y:S01]  /*0670*/  FFMA.FTZ R0, R0, R9, R0 ;  /* 0x0000000900007223 */ /* 0x000fe20000010000 */
[----:B------:R-:W-:Y:S01]  /*0680*/  FMUL R6, R6, 1.1920928955078125e-07 ;  /* 0x3400000006067820 */ /* 0x000fe20000400000 */
[----:B------:R-:W-:-:S02]  /*0690*/  FSETP.GT.AND P0, PT, R10, 20, PT ;  /* 0x41a000000a00780b */ /* 0x000fc40003f04000 */
[----:B------:R-:W-:Y:S01]  /*06a0*/  ISETP.GE.U32.AND P1, PT, R4, 0x7f800000, PT ;  /* 0x7f8000000400780c */ /* 0x000fe20003f26070 */
[----:B------:R-:W-:Y:S01]  /*06b0*/  FFMA.FTZ R0, R5, 0.69314718246459960938, R0 ;  /* 0x3f31721805007823 */ /* 0x000fe20000010000 */
[----:B------:R-:W-:Y:S01]  /*06c0*/  FFMA.FTZ R7, R6, 0.69314718246459960938, R7 ;  /* 0x3f31721806077823 */ /* 0x000fe20000010007 */
[----:B------:R-:W-:Y:S10]  /*06d0*/  @!P2 BRA `(.L_x_1) ;  /* 0x000000000014a947 */ /* 0x000ff40003800000 */
[C---:B------:R-:W-:Y:S02]  /*06e0*/  ISETP.GE.AND P2, PT, R3.reuse, -0x407fffff, PT ;  /* 0xbf8000010300780c */ /* 0x040fe40003f46270 */
[----:B------:R-:W-:-:S11]  /*06f0*/  FSETP.NEU.AND P3, PT, R3, RZ, PT ;  /* 0x000000ff0300720b */ /* 0x000fd60003f6d000 */
[----:B------:R-:W-:-:S05]  /*0700*/  @P2 MOV R6, 0x7f800000 ;  /* 0x7f80000000062802 */ /* 0x000fca0000000f00 */
[----:B------:R-:W-:-:S05]  /*0710*/  @P2 FFMA.FTZ R7, R3, R6, +INF ;  /* 0x7f80000003072423 */ /* 0x000fca0000010006 */
[----:B------:R-:W-:-:S07]  /*0720*/  FSEL R7, R7, -RZ, P3 ;  /* 0x800000ff07077208 */ /* 0x000fce0001800000 */
.L_x_1:
[----:B------:R-:W-:Y:S05]  /*0730*/  BSYNC B0 ;  /* 0x0000000000007941 */ /* 0x000fea0003800000 */
.L_x_0:
[----:B------:R-:W-:Y:S04]  /*0740*/  BSSY B0, `(.L_x_2) ;  /* 0x0000007000007945 */ /* 0x000fe80003800000 */
[----:B------:R-:W-:Y:S05]  /*0750*/  @!P1 BRA `(.L_x_3) ;  /* 0x0000000000149947 */ /* 0x000fea0003800000 */
[C---:B------:R-:W-:Y:S02]  /*0760*/  ISETP.GE.AND P1, PT, R4.reuse, -0x407fffff, PT ;  /* 0xbf8000010400780c */ /* 0x040fe40003f26270 */
[----:B------:R-:W-:-:S11]  /*0770*/  FSETP.NEU.AND P2, PT, R4, RZ, PT ;  /* 0x000000ff0400720b */ /* 0x000fd60003f4d000 */
[----:B------:R-:W-:-:S05]  /*0780*/  @P1 MOV R3, 0x7f800000 ;  /* 0x7f80000000031802 */ /* 0x000fca0000000f00 */
[----:B------:R-:W-:-:S05]  /*0790*/  @P1 FFMA.FTZ R0, R4, R3, +INF ;  /* 0x7f80000004001423 */ /* 0x000fca0000010003 */
[----:B------:R-:W-:-:S07]  /*07a0*/  FSEL R0, R0, -RZ, P2 ;  /* 0x800000ff00007208 */ /* 0x000fce0001000000 */
.L_x_3:
[----:B------:R-:W-:Y:S05]  /*07b0*/  BSYNC B0 ;  /* 0x0000000000007941 */ /* 0x000fea0003800000 */
.L_x_2:
[----:B------:R-:W-:Y:S01]  /*07c0*/  FSEL R7, R10, R7, P0 ;  /* 0x000000070a077208 */ /* 0x000fe20000000000 */
[----:B------:R-:W-:Y:S01]  /*07d0*/  BSSY B0, `(.L_x_4) ;  /* 0x0000017000007945 */ /* 0x000fe20003800000 */
[----:B------:R-:W-:-:S03]  /*07e0*/  FSETP.GT.AND P0, PT, R11, 20, PT ;  /* 0x41a000000b00780b */ /* 0x000fc60003f04000 */
[----:B------:R-:W-:Y:S01]  /*07f0*/  FADD.FTZ R6, |R7|, -RZ ;  /* 0x800000ff07067221 */ /* 0x000fe20000010200 */
[----:B------:R-:W-:-:S04]  /*0800*/  FSEL R3, R11, R0, P0 ;  /* 0x000000000b037208 */ /* 0x000fc80000000000 */
[----:B------:R-:W-:-:S13]  /*0810*/  FSETP.GE.AND P1, PT, R6, 0.60000002384185791016, PT ;  /* 0x3f19999a0600780b */ /* 0x000fda0003f26000 */
[----:B------:R-:W-:Y:S05]  /*0820*/  @!P1 BRA `(.L_x_5) ;  /* 0x0000000000289947 */ /* 0x000fea0003800000 */
[C---:B------:R-:W-:Y:S01]  /*0830*/  FMUL R0, R6.reuse, 2.8853900432586669922 ;  /* 0x4038aa3b06007820 */ /* 0x040fe20000400000 */
[----:B------:R-:W-:Y:S01]  /*0840*/  HFMA2.MMA R5, -RZ, RZ, 1.875, 0 ;  /* 0x3f800000ff057435 */ /* 0x000fe200000001ff */
[----:B------:R-:W-:-:S04]  /*0850*/  FSETP.GE.AND P0, PT, R6, 9.010913848876953125, PT ;  /* 0x41102cb40600780b */ /* 0x000fc80003f06000 */
[----:B------:R-:W0:Y:S02]  /*0860*/  MUFU.EX2 R0, R0 ;  /* 0x0000000000007308 */ /* 0x000e240000000800 */
[----:B0-----:R-:W-:-:S06]  /*0870*/  FADD R4, R0, 1 ;  /* 0x3f80000000047421 */ /* 0x001fcc0000000000 */
[----:B------:R-:W0:Y:S02]  /*0880*/  MUFU.RCP R4, R4 ;  /* 0x0000000400047308 */ /* 0x000e240000001000 */
[----:B0-----:R-:W-:-:S05]  /*0890*/  FFMA.FTZ R5, R4, -2, R5 ;  /* 0xc000000004057823 */ /* 0x001fca0000010005 */
[----:B------:R-:W-:-:S04]  /*08a0*/  FSEL R5, R5, 1, !P0 ;  /* 0x3f80000005057808 */ /* 0x000fc80004000000 */
[----:B------:R-:W-:Y:S01]  /*08b0*/  LOP3.LUT R5, R5, 0x80000000, R7, 0xf8, !PT ;  /* 0x8000000005057812 */ /* 0x000fe200078ef807 */
[----:B------:R-:W-:Y:S06]  /*08c0*/  BRA `(.L_x_6) ;  /* 0x00000000001c7947 */ /* 0x000fec0003800000 */
.L_x_5:
[----:B------:R-:W-:Y:S01]  /*08d0*/  MOV R0, 0x3c80f082 ;  /* 0x3c80f08200007802 */ /* 0x000fe20000000f00 */
[----:B------:R-:W-:-:S04]  /*08e0*/  FMUL R5, R7, R7 ;  /* 0x0000000707057220 */ /* 0x000fc80000400000 */
[----:B------:R-:W-:-:S04]  /*08f0*/  FFMA.FTZ R0, R5, R0, -0.052303962409496307373 ;  /* 0xbd563cae05007423 */ /* 0x000fc80000010000 */
[----:B------:R-:W-:-:S04]  /*0900*/  FFMA.FTZ R0, R5, R0, 0.1331529766321182251 ;  /* 0x3e08594105007423 */ /* 0x000fc80000010000 */
[----:B------:R-:W-:-:S04]  /*0910*/  FFMA.FTZ R0, R5, R0, -0.33332768082618713379 ;  /* 0xbeaaa9ed05007423 */ /* 0x000fc80000010000 */
[----:B------:R-:W-:-:S04]  /*0920*/  FFMA.FTZ R0, R5, R0, RZ ;  /* 0x0000000005007223 */ /* 0x000fc800000100ff */
[----:B------:R-:W-:-:S07]  /*0930*/  FFMA.FTZ R5, R7, R0, R7 ;  /* 0x0000000007057223 */ /* 0x000fce0000010007 */
.L_x_6:
[----:B------:R-:W-:Y:S05]  /*0940*/  BSYNC B0 ;  /* 0x0000000000007941 */ /* 0x000fea0003800000 */
.L_x_4:
[----:B------:R-:W-:Y:S01]  /*0950*/  FADD.FTZ R8, |R3|, -RZ ;  /* 0x800000ff03087221 */ /* 0x000fe20000010200 */
[----:B------:R-:W-:Y:S01]  /*0960*/  BSSY B0, `(.L_x_7) ;  /* 0x0000015000007945 */ /* 0x000fe20003800000 */
[----:B------:R-:W-:-:S03]  /*0970*/  SHF.R.S32.HI R9, RZ, 0x1f, R2 ;  /* 0x0000001fff097819 */ /* 0x000fc60000011402 */
        /* <DEDUP_REMOVED lines=12> */
.L_x_8:
[----:B------:R-:W-:Y:S01]  /*0a40*/  MOV R0, 0x3c80f082 ;  /* 0x3c80f08200007802 */ /* 0x000fe20000000f00 */
[----:B------:R-:W-:-:S04]  /*0a50*/  FMUL R7, R3, R3 ;  /* 0x0000000303077220 */ /* 0x000fc80000400000 */
[----:B------:R-:W-:-:S04]  /*0a60*/  FFMA.FTZ R0, R7, R0, -0.052303962409496307373 ;  /* 0xbd563cae07007423 */ /* 0x000fc80000010000 */
[----:B------:R-:W-:-:S04]  /*0a70*/  FFMA.FTZ R0, R7, R0, 0.1331529766321182251 ;  /* 0x3e08594107007423 */ /* 0x000fc80000010000 */
[----:B------:R-:W-:-:S04]  /*0a80*/  FFMA.FTZ R0, R7, R0, -0.33332768082618713379 ;  /* 0xbeaaa9ed07007423 */ /* 0x000fc80000010000 */
[----:B------:R-:W-:-:S04]  /*0a90*/  FFMA.FTZ R0, R7, R0, RZ ;  /* 0x0000000007007223 */ /* 0x000fc800000100ff */
[----:B------:R-:W-:-:S07]  /*0aa0*/  FFMA.FTZ R0, R3, R0, R3 ;  /* 0x0000000003007223 */ /* 0x000fce0000010003 */
.L_x_9:
[----:B------:R-:W-:Y:S05]  /*0ab0*/  BSYNC B0 ;  /* 0x0000000000007941 */ /* 0x000fea0003800000 */
.L_x_7:
[----:B------:R-:W-:Y:S01]  /*0ac0*/  ULDC.64 UR6, c[0x0][0x210] ;  /* 0x0000840000067ab9 */ /* 0x000fe20000000a00 */
[----:B------:R-:W-:Y:S01]  /*0ad0*/  FMUL R10, R10, R5 ;  /* 0x000000050a0a7220 */ /* 0x000fe20000400000 */
[----:B------:R-:W-:Y:S01]  /*0ae0*/  LEA R4, P0, R2, UR6, 0x2 ;  /* 0x0000000602047c11 */ /* 0x000fe2000f8010ff */
[----:B------:R-:W-:-:S03]  /*0af0*/  FMUL R11, R11, R0 ;  /* 0x000000000b0b7220 */ /* 0x000fc60000400000 */
[----:B------:R-:W-:-:S05]  /*0b00*/  LEA.HI.X R5, R2, UR7, R9, 0x2, P0 ;  /* 0x0000000702057c11 */ /* 0x000fca00080f1409 */
[----:B------:R-:W-:Y:S01]  /*0b10*/  STG.E.64 desc[UR4][R4.64], R10 ;  /* 0x0000000a04007986 */ /* 0x000fe2000c101b04 */
[----:B------:R-:W-:Y:S05]  /*0b20*/  EXIT ;  /* 0x000000000000794d */ /* 0x000fea0003800000 */
.L_x_10:
[----:B------:R-:W-:-:S00]  /*0b30*/  BRA `(.L_x_10) ;  /* 0xfffffffc00fc7947 */ /* 0x000fc0000383ffff */
[----:B------:R-:W-:-:S00]  /*0b40*/  NOP ;  /* 0x0000000000007918 */ /* 0x000fc00000000000 */
        /* <DEDUP_REMOVED lines=11> */
.L_x_11:


//--------------------- .nv.global.init           --------------------------
	.section	.nv.global.init,"aw",@progbits
.nv.global.init:
	.type		_$_str,@object
	.size		_$_str,(_$_str_$_2 - _$_str)
_$_str:
        /*0000*/ 	.byte	0x5f, 0x5f, 0x43, 0x55, 0x44, 0x41, 0x5f, 0x46, 0x54, 0x5a, 0x00
	.type		_$_str_$_2,@object
	.size		_$_str_$_2,(.L_1 - _$_str_$_2)
_$_str_$_2:
        /*000b*/ 	.byte	0x5f, 0x5f, 0x43, 0x55, 0x44, 0x41, 0x5f, 0x50, 0x52, 0x45, 0x43, 0x5f, 0x53, 0x51, 0x52, 0x54
        /*001b*/ 	.byte	0x00
.L_1:


//--------------------- .nv.constant0.triton_poi_fused__native_batch_norm_legit_no_training_mul_softplus_tanh_3 --------------------------
	.section	.nv.constant0.triton_poi_fused__native_batch_norm_legit_no_training_mul_softplus_tanh_3,"a",@progbits
	.sectionflags	@""
	.align	4
.nv.constant0.triton_poi_fused__native_batch_norm_legit_no_training_mul_softplus_tanh_3:
	.zero		580
